//
// Generated by NVIDIA NVVM Compiler
//
// Compiler Build ID: CL-36424714
// Cuda compilation tools, release 13.0, V13.0.88
// Based on NVVM 20.0.0
//

.version 9.0
.target sm_100
.address_size 64

	// .globl	count_tokens_per_expert_kernel
.extern .shared .align 16 .b8 temp_storage[];

.visible .entry count_tokens_per_expert_kernel(
	.param .u64 .ptr .align 1 count_tokens_per_expert_kernel_param_0,
	.param .u64 .ptr .align 1 count_tokens_per_expert_kernel_param_1,
	.param .u32 count_tokens_per_expert_kernel_param_2
)
{
	.reg .pred 	%p<2>;
	.reg .b32 	%r<8>;
	.reg .b64 	%rd<9>;

	ld.param.u64 	%rd1, [count_tokens_per_expert_kernel_param_0];
	ld.param.u64 	%rd2, [count_tokens_per_expert_kernel_param_1];
	ld.param.u32 	%r2, [count_tokens_per_expert_kernel_param_2];
	mov.u32 	%r3, %ctaid.x;
	mov.u32 	%r4, %ntid.x;
	mov.u32 	%r5, %tid.x;
	mad.lo.s32 	%r1, %r3, %r4, %r5;
	setp.ge.s32 	%p1, %r1, %r2;
	@%p1 bra 	$L__BB0_2;
	cvta.to.global.u64 	%rd3, %rd1;
	cvta.to.global.u64 	%rd4, %rd2;
	mul.wide.s32 	%rd5, %r1, 4;
	add.s64 	%rd6, %rd3, %rd5;
	ld.global.u32 	%r6, [%rd6];
	mul.wide.s32 	%rd7, %r6, 4;
	add.s64 	%rd8, %rd4, %rd7;
	atom.global.add.u32 	%r7, [%rd8], 1;
$L__BB0_2:
	ret;

}
	// .globl	expert_prefix_sum_kernel
.visible .entry expert_prefix_sum_kernel(
	.param .u64 .ptr .align 1 expert_prefix_sum_kernel_param_0,
	.param .u64 .ptr .align 1 expert_prefix_sum_kernel_param_1,
	.param .u32 expert_prefix_sum_kernel_param_2
)
{
	.reg .pred 	%p<8>;
	.reg .b32 	%r<27>;
	.reg .b64 	%rd<9>;

	ld.param.u64 	%rd2, [expert_prefix_sum_kernel_param_0];
	ld.param.u64 	%rd3, [expert_prefix_sum_kernel_param_1];
	ld.param.u32 	%r10, [expert_prefix_sum_kernel_param_2];
	cvta.to.global.u64 	%rd1, %rd3;
	mov.u32 	%r1, %tid.x;
	setp.ge.s32 	%p1, %r1, %r10;
	mov.b32 	%r24, 0;
	@%p1 bra 	$L__BB1_2;
	cvta.to.global.u64 	%rd4, %rd2;
	mul.wide.u32 	%rd5, %r1, 4;
	add.s64 	%rd6, %rd4, %rd5;
	ld.global.nc.u32 	%r24, [%rd6];
$L__BB1_2:
	shl.b32 	%r12, %r1, 2;
	mov.u32 	%r13, temp_storage;
	add.s32 	%r4, %r13, %r12;
	st.shared.u32 	[%r4], %r24;
	bar.sync 	0;
	mov.u32 	%r5, %ntid.x;
	setp.lt.u32 	%p2, %r5, 2;
	@%p2 bra 	$L__BB1_9;
	mov.b32 	%r25, 1;
$L__BB1_4:
	setp.lt.u32 	%p3, %r1, %r25;
	mov.b32 	%r26, 0;
	@%p3 bra 	$L__BB1_6;
	sub.s32 	%r16, %r1, %r25;
	shl.b32 	%r17, %r16, 2;
	add.s32 	%r19, %r13, %r17;
	ld.shared.u32 	%r26, [%r19];
$L__BB1_6:
	setp.lt.u32 	%p4, %r1, %r25;
	bar.sync 	0;
	@%p4 bra 	$L__BB1_8;
	ld.shared.u32 	%r20, [%r4];
	add.s32 	%r21, %r20, %r26;
	st.shared.u32 	[%r4], %r21;
$L__BB1_8:
	bar.sync 	0;
	shl.b32 	%r25, %r25, 1;
	setp.lt.u32 	%p5, %r25, %r5;
	@%p5 bra 	$L__BB1_4;
$L__BB1_9:
	setp.ge.s32 	%p6, %r1, %r10;
	@%p6 bra 	$L__BB1_12;
	ld.shared.u32 	%r22, [%r4];
	mul.wide.u32 	%rd7, %r1, 4;
	add.s64 	%rd8, %rd1, %rd7;
	st.global.u32 	[%rd8+4], %r22;
	setp.ne.s32 	%p7, %r1, 0;
	@%p7 bra 	$L__BB1_12;
	mov.b32 	%r23, 0;
	st.global.u32 	[%rd1], %r23;
$L__BB1_12:
	ret;

}


// ===== COMPILED SASS (sm_100) =====

	.target	sm_100

	.elftype	@"ET_EXEC"


//--------------------- .note.nv.tkinfo           --------------------------
	.section	.note.nv.tkinfo,"",@"SHT_NOTE"
	.sectionflags	@"SHF_NOTE_NV_TKINFO"
	.tkinfo
        /*0018*/ 	.word	0x00000002
        /*0030*/ 	.string	""
        /*0030*/ 	.string	"ptxas"
        /*0030*/ 	.string	"Cuda compilation tools, release 13.0, V13.0.88"
        /*0030*/ 	.string	"Build cuda_13.0.r13.0/compiler.36424714_0"
        /*0030*/ 	.string	"-arch sm_100 -m 64 "



//--------------------- .note.nv.cuinfo           --------------------------
	.section	.note.nv.cuinfo,"",@"SHT_NOTE"
	.sectionflags	@"SHF_NOTE_NV_CUINFO"
        /*0018*/ 	.short	0x0002
        /*001a*/ 	.short	0x0064
        /*001c*/ 	.short	0x0082
	.zero		2


//--------------------- .nv.info                  --------------------------
	.section	.nv.info,"",@"SHT_CUDA_INFO"
	.align	4


	//----- nvinfo : EIATTR_REGCOUNT
	.align		4
        /*0000*/ 	.byte	0x04, 0x2f
        /*0002*/ 	.short	(.L_1 - .L_0)
	.align		4
.L_0:
        /*0004*/ 	.word	index@(count_tokens_per_expert_kernel)
        /*0008*/ 	.word	0x0000000a


	//----- nvinfo : EIATTR_FRAME_SIZE
	.align		4
.L_1:
        /*000c*/ 	.byte	0x04, 0x11
        /*000e*/ 	.short	(.L_3 - .L_2)
	.align		4
.L_2:
        /*0010*/ 	.word	index@(count_tokens_per_expert_kernel)
        /*0014*/ 	.word	0x00000000


	//----- nvinfo : EIATTR_REGCOUNT
	.align		4
.L_3:
        /*0018*/ 	.byte	0x04, 0x2f
        /*001a*/ 	.short	(.L_5 - .L_4)
	.align		4
.L_4:
        /*001c*/ 	.word	index@(expert_prefix_sum_kernel)
        /*0020*/ 	.word	0x0000000a


	//----- nvinfo : EIATTR_FRAME_SIZE
	.align		4
.L_5:
        /*0024*/ 	.byte	0x04, 0x11
        /*0026*/ 	.short	(.L_7 - .L_6)
	.align		4
.L_6:
        /*0028*/ 	.word	index@(expert_prefix_sum_kernel)
        /*002c*/ 	.word	0x00000000


	//----- nvinfo : EIATTR_MIN_STACK_SIZE
	.align		4
.L_7:
        /*0030*/ 	.byte	0x04, 0x12
        /*0032*/ 	.short	(.L_9 - .L_8)
	.align		4
.L_8:
        /*0034*/ 	.word	index@(expert_prefix_sum_kernel)
        /*0038*/ 	.word	0x00000000


	//----- nvinfo : EIATTR_MIN_STACK_SIZE
	.align		4
.L_9:
        /*003c*/ 	.byte	0x04, 0x12
        /*003e*/ 	.short	(.L_11 - .L_10)
	.align		4
.L_10:
        /*0040*/ 	.word	index@(count_tokens_per_expert_kernel)
        /*0044*/ 	.word	0x00000000
.L_11:


//--------------------- .nv.compat                --------------------------
	.section	.nv.compat,"",@"SHT_CUDA_COMPAT_INFO"
	.align	4
        /*0000*/ 	.byte	0x02, 0x09, 0x00, 0x00, 0x02, 0x02, 0x01, 0x00, 0x02, 0x05, 0x05, 0x00, 0x03, 0x07, 0x01, 0x01
        /*0010*/ 	.byte	0x02, 0x03, 0x00, 0x00, 0x02, 0x06, 0x01, 0x00, 0x04, 0x0b, 0x08, 0x00, 0x09, 0x00, 0x00, 0x00
        /*0020*/ 	.byte	0x00, 0x00, 0x00, 0x00


//--------------------- .nv.info.expert_prefix_sum_kernel --------------------------
	.section	.nv.info.expert_prefix_sum_kernel,"",@"SHT_CUDA_INFO"
	.sectionflags	@""
	.align	4


	//----- nvinfo : EIATTR_CUDA_API_VERSION
	.align		4
        /*0000*/ 	.byte	0x04, 0x37
        /*0002*/ 	.short	(.L_13 - .L_12)
.L_12:
        /*0004*/ 	.word	0x00000082


	//----- nvinfo : EIATTR_KPARAM_INFO
	.align		4
.L_13:
        /*0008*/ 	.byte	0x04, 0x17
        /*000a*/ 	.short	(.L_15 - .L_14)
.L_14:
        /*000c*/ 	.word	0x00000000
        /*0010*/ 	.short	0x0002
        /*0012*/ 	.short	0x0010
        /*0014*/ 	.byte	0x00, 0xf0, 0x11, 0x00


	//----- nvinfo : EIATTR_KPARAM_INFO
	.align		4
.L_15:
        /*0018*/ 	.byte	0x04, 0x17
        /*001a*/ 	.short	(.L_17 - .L_16)
.L_16:
        /*001c*/ 	.word	0x00000000
        /*0020*/ 	.short	0x0001
        /*0022*/ 	.short	0x0008
        /*0024*/ 	.byte	0x00, 0xf5, 0x21, 0x00


	//----- nvinfo : EIATTR_KPARAM_INFO
	.align		4
.L_17:
        /*0028*/ 	.byte	0x04, 0x17
        /*002a*/ 	.short	(.L_19 - .L_18)
.L_18:
        /*002c*/ 	.word	0x00000000
        /*0030*/ 	.short	0x0000
        /*0032*/ 	.short	0x0000
        /*0034*/ 	.byte	0x00, 0xf5, 0x21, 0x00


	//----- nvinfo : EIATTR_SPARSE_MMA_MASK
	.align		4
.L_19:
        /*0038*/ 	.byte	0x03, 0x50
        /*003a*/ 	.short	0x0000


	//----- nvinfo : EIATTR_MAXREG_COUNT
	.align		4
        /*003c*/ 	.byte	0x03, 0x1b
        /*003e*/ 	.short	0x00ff


	//----- nvinfo : EIATTR_NUM_BARRIERS
	.align		4
        /*0040*/ 	.byte	0x02, 0x4c
        /*0042*/ 	.byte	0x01
	.zero		1


	//----- nvinfo : EIATTR_MERCURY_ISA_VERSION
	.align		4
        /*0044*/ 	.byte	0x03, 0x5f
        /*0046*/ 	.short	0x0101


	//----- nvinfo : EIATTR_VRC_CTA_INIT_COUNT
	.align		4
        /*0048*/ 	.byte	0x02, 0x4a
	.zero		1
	.zero		1


	//----- nvinfo : EIATTR_EXIT_INSTR_OFFSETS
	.align		4
        /*004c*/ 	.byte	0x04, 0x1c
        /*004e*/ 	.short	(.L_21 - .L_20)


	//   ....[0]....
.L_20:
        /*0050*/ 	.word	0x00000220


	//   ....[1]....
        /*0054*/ 	.word	0x00000280


	//   ....[2]....
        /*0058*/ 	.word	0x000002b0


	//----- nvinfo : EIATTR_CBANK_PARAM_SIZE
	.align		4
.L_21:
        /*005c*/ 	.byte	0x03, 0x19
        /*005e*/ 	.short	0x0014


	//----- nvinfo : EIATTR_PARAM_CBANK
	.align		4
        /*0060*/ 	.byte	0x04, 0x0a
        /*0062*/ 	.short	(.L_23 - .L_22)
	.align		4
.L_22:
        /*0064*/ 	.word	index@(.nv.constant0.expert_prefix_sum_kernel)
        /*0068*/ 	.short	0x0380
        /*006a*/ 	.short	0x0014


	//----- nvinfo : EIATTR_SW_WAR
	.align		4
.L_23:
        /*006c*/ 	.byte	0x04, 0x36
        /*006e*/ 	.short	(.L_25 - .L_24)
.L_24:
        /*0070*/ 	.word	0x00000008
.L_25:


//--------------------- .nv.info.count_tokens_per_expert_kernel --------------------------
	.section	.nv.info.count_tokens_per_expert_kernel,"",@"SHT_CUDA_INFO"
	.sectionflags	@""
	.align	4


	//----- nvinfo : EIATTR_CUDA_API_VERSION
	.align		4
        /*0000*/ 	.byte	0x04, 0x37
        /*0002*/ 	.short	(.L_27 - .L_26)
.L_26:
        /*0004*/ 	.word	0x00000082


	//----- nvinfo : EIATTR_KPARAM_INFO
	.align		4
.L_27:
        /*0008*/ 	.byte	0x04, 0x17
        /*000a*/ 	.short	(.L_29 - .L_28)
.L_28:
        /*000c*/ 	.word	0x00000000
        /*0010*/ 	.short	0x0002
        /*0012*/ 	.short	0x0010
        /*0014*/ 	.byte	0x00, 0xf0, 0x11, 0x00


	//----- nvinfo : EIATTR_KPARAM_INFO
	.align		4
.L_29:
        /*0018*/ 	.byte	0x04, 0x17
        /*001a*/ 	.short	(.L_31 - .L_30)
.L_30:
        /*001c*/ 	.word	0x00000000
        /*0020*/ 	.short	0x0001
        /*0022*/ 	.short	0x0008
        /*0024*/ 	.byte	0x00, 0xf5, 0x21, 0x00


	//----- nvinfo : EIATTR_KPARAM_INFO
	.align		4
.L_31:
        /*0028*/ 	.byte	0x04, 0x17
        /*002a*/ 	.short	(.L_33 - .L_32)
.L_32:
        /*002c*/ 	.word	0x00000000
        /*0030*/ 	.short	0x0000
        /*0032*/ 	.short	0x0000
        /*0034*/ 	.byte	0x00, 0xf5, 0x21, 0x00


	//----- nvinfo : EIATTR_SPARSE_MMA_MASK
	.align		4
.L_33:
        /*0038*/ 	.byte	0x03, 0x50
        /*003a*/ 	.short	0x0000


	//----- nvinfo : EIATTR_MAXREG_COUNT
	.align		4
        /*003c*/ 	.byte	0x03, 0x1b
        /*003e*/ 	.short	0x00ff


	//----- nvinfo : EIATTR_MERCURY_ISA_VERSION
	.align		4
        /*0040*/ 	.byte	0x03, 0x5f
        /*0042*/ 	.short	0x0101


	//----- nvinfo : EIATTR_VRC_CTA_INIT_COUNT
	.align		4
        /*0044*/ 	.byte	0x02, 0x4a
	.zero		1
	.zero		1


	//----- nvinfo : EIATTR_EXIT_INSTR_OFFSETS
	.align		4
        /*0048*/ 	.byte	0x04, 0x1c
        /*004a*/ 	.short	(.L_35 - .L_34)


	//   ....[0]....
.L_34:
        /*004c*/ 	.word	0x00000070


	//   ....[1]....
        /*0050*/ 	.word	0x00000100


	//----- nvinfo : EIATTR_CBANK_PARAM_SIZE
	.align		4
.L_35:
        /*0054*/ 	.byte	0x03, 0x19
        /*0056*/ 	.short	0x0014


	//----- nvinfo : EIATTR_PARAM_CBANK
	.align		4
        /*0058*/ 	.byte	0x04, 0x0a
        /*005a*/ 	.short	(.L_37 - .L_36)
	.align		4
.L_36:
        /*005c*/ 	.word	index@(.nv.constant0.count_tokens_per_expert_kernel)
        /*0060*/ 	.short	0x0380
        /*0062*/ 	.short	0x0014


	//----- nvinfo : EIATTR_SW_WAR
	.align		4
.L_37:
        /*0064*/ 	.byte	0x04, 0x36
        /*0066*/ 	.short	(.L_39 - .L_38)
.L_38:
        /*0068*/ 	.word	0x00000008
.L_39:


//--------------------- .nv.callgraph             --------------------------
	.section	.nv.callgraph,"",@"SHT_CUDA_CALLGRAPH"
	.align	4
	.sectionentsize	8
	.align		4
        /*0000*/ 	.word	0x00000000
	.align		4
        /*0004*/ 	.word	0xffffffff
	.align		4
        /*0008*/ 	.word	0x00000000
	.align		4
        /*000c*/ 	.word	0xfffffffe
	.align		4
        /*0010*/ 	.word	0x00000000
	.align		4
        /*0014*/ 	.word	0xfffffffd
	.align		4
        /*0018*/ 	.word	0x00000000
	.align		4
        /*001c*/ 	.word	0xfffffffc


//--------------------- .text.expert_prefix_sum_kernel --------------------------
	.section	.text.expert_prefix_sum_kernel,"ax",@progbits
	.align	128
        .global         expert_prefix_sum_kernel
        .type           expert_prefix_sum_kernel,@function
        .size           expert_prefix_sum_kernel,(.L_x_4 - expert_prefix_sum_kernel)
        .other          expert_prefix_sum_kernel,@"STO_CUDA_ENTRY STV_DEFAULT"
expert_prefix_sum_kernel:
.text.expert_prefix_sum_kernel:
[----:B------:R-:W-:Y:S01]  /*0000*/  LDC R1, c[0x0][0x37c] ;  /* 0x0000df00ff017b82 */ /* 0x000fe20000000800 */
[----:B------:R-:W0:Y:S01]  /*0010*/  S2R R7, SR_TID.X ;  /* 0x0000000000077919 */ /* 0x000e220000002100 */
[----:B------:R-:W0:Y:S01]  /*0020*/  LDCU UR4, c[0x0][0x390] ;  /* 0x00007200ff0477ac */ /* 0x000e220008000800 */
[----:B------:R-:W-:Y:S01]  /*0030*/  IMAD.MOV.U32 R0, RZ, RZ, RZ ;  /* 0x000000ffff007224 */ /* 0x000fe200078e00ff */
[----:B------:R-:W1:Y:S01]  /*0040*/  LDCU.64 UR6, c[0x0][0x358] ;  /* 0x00006b00ff0677ac */ /* 0x000e620008000a00 */
[----:B0-----:R-:W-:-:S13]  /*0050*/  ISETP.GE.AND P0, PT, R7, UR4, PT ;  /* 0x0000000407007c0c */ /* 0x001fda000bf06270 */
[----:B------:R-:W0:Y:S02]  /*0060*/  @!P0 LDC.64 R2, c[0x0][0x380] ;  /* 0x0000e000ff028b82 */ /* 0x000e240000000a00 */
[----:B0-----:R-:W-:-:S05]  /*0070*/  @!P0 IMAD.WIDE.U32 R2, R7, 0x4, R2 ;  /* 0x0000000407028825 */ /* 0x001fca00078e0002 */
[----:B-1----:R-:W2:Y:S01]  /*0080*/  @!P0 LDG.E.CONSTANT R0, desc[UR6][R2.64] ;  /* 0x0000000602008981 */ /* 0x002ea2000c1e9900 */
[----:B------:R-:W0:Y:S01]  /*0090*/  S2UR UR5, SR_CgaCtaId ;  /* 0x00000000000579c3 */ /* 0x000e220000008800 */
[----:B------:R-:W-:Y:S01]  /*00a0*/  UMOV UR4, 0x400 ;  /* 0x0000040000047882 */ /* 0x000fe20000000000 */
[----:B------:R-:W1:Y:S02]  /*00b0*/  LDCU UR8, c[0x0][0x360] ;  /* 0x00006c00ff0877ac */ /* 0x000e640008000800 */
[----:B-1----:R-:W-:Y:S02]  /*00c0*/  UISETP.GE.U32.AND UP0, UPT, UR8, 0x2, UPT ;  /* 0x000000020800788c */ /* 0x002fe4000bf06070 */
[----:B0-----:R-:W-:-:S06]  /*00d0*/  ULEA UR4, UR5, UR4, 0x18 ;  /* 0x0000000405047291 */ /* 0x001fcc000f8ec0ff */
[----:B------:R-:W-:-:S05]  /*00e0*/  LEA R5, R7, UR4, 0x2 ;  /* 0x0000000407057c11 */ /* 0x000fca000f8e10ff */
[----:B--2---:R0:W-:Y:S01]  /*00f0*/  STS [R5], R0 ;  /* 0x0000000005007388 */ /* 0x0041e20000000800 */
[----:B------:R-:W-:Y:S06]  /*0100*/  BAR.SYNC.DEFER_BLOCKING 0x0 ;  /* 0x0000000000007b1d */ /* 0x000fec0000010000 */
[----:B------:R-:W-:Y:S05]  /*0110*/  BRA.U !UP0, `(.L_x_0) ;  /* 0x0000000108387547 */ /* 0x000fea000b800000 */
[----:B------:R-:W-:-:S05]  /*0120*/  UMOV UR5, 0x1 ;  /* 0x0000000100057882 */ /* 0x000fca0000000000 */
.L_x_1:
[----:B------:R-:W-:Y:S01]  /*0130*/  ISETP.GE.U32.AND P0, PT, R7, UR5, PT ;  /* 0x0000000507007c0c */ /* 0x000fe2000bf06070 */
[----:B01----:R-:W-:-:S12]  /*0140*/  IMAD.MOV.U32 R0, RZ, RZ, RZ ;  /* 0x000000ffff007224 */ /* 0x003fd800078e00ff */
[----:B------:R-:W-:Y:S01]  /*0150*/  @P0 VIADD R2, R7, -UR5 ;  /* 0x8000000507020c36 */ /* 0x000fe20008000000 */
[----:B------:R-:W-:-:S04]  /*0160*/  USHF.L.U32 UR5, UR5, 0x1, URZ ;  /* 0x0000000105057899 */ /* 0x000fc800080006ff */
[----:B------:R-:W-:Y:S01]  /*0170*/  @P0 LEA R2, R2, UR4, 0x2 ;  /* 0x0000000402020c11 */ /* 0x000fe2000f8e10ff */
[----:B------:R-:W-:-:S04]  /*0180*/  UISETP.GE.U32.AND UP0, UPT, UR5, UR8, UPT ;  /* 0x000000080500728c */ /* 0x000fc8000bf06070 */
[----:B------:R-:W-:Y:S01]  /*0190*/  @P0 LDS R0, [R2] ;  /* 0x0000000002000984 */ /* 0x000fe20000000800 */
[----:B------:R-:W-:Y:S06]  /*01a0*/  BAR.SYNC.DEFER_BLOCKING 0x0 ;  /* 0x0000000000007b1d */ /* 0x000fec0000010000 */
[----:B------:R-:W0:Y:S02]  /*01b0*/  @P0 LDS R3, [R5] ;  /* 0x0000000005030984 */ /* 0x000e240000000800 */
[----:B0-----:R-:W-:-:S05]  /*01c0*/  @P0 IMAD.IADD R0, R3, 0x1, R0 ;  /* 0x0000000103000824 */ /* 0x001fca00078e0200 */
[----:B------:R1:W-:Y:S01]  /*01d0*/  @P0 STS [R5], R0 ;  /* 0x0000000005000388 */ /* 0x0003e20000000800 */
[----:B------:R-:W-:Y:S06]  /*01e0*/  BAR.SYNC.DEFER_BLOCKING 0x0 ;  /* 0x0000000000007b1d */ /* 0x000fec0000010000 */
[----:B------:R-:W-:Y:S05]  /*01f0*/  BRA.U !UP0, `(.L_x_1) ;  /* 0xfffffffd08cc7547 */ /* 0x000fea000b83ffff */
.L_x_0:
[----:B------:R-:W2:Y:S02]  /*0200*/  LDCU UR4, c[0x0][0x390] ;  /* 0x00007200ff0477ac */ /* 0x000ea40008000800 */
[----:B--2---:R-:W-:-:S13]  /*0210*/  ISETP.GE.AND P0, PT, R7, UR4, PT ;  /* 0x0000000407007c0c */ /* 0x004fda000bf06270 */
[----:B------:R-:W-:Y:S05]  /*0220*/  @P0 EXIT ;  /* 0x000000000000094d */ /* 0x000fea0003800000 */
[----:B01----:R-:W0:Y:S01]  /*0230*/  LDS R5, [R5] ;  /* 0x0000000005057984 */ /* 0x003e220000000800 */
[----:B------:R-:W1:Y:S01]  /*0240*/  LDC.64 R2, c[0x0][0x388] ;  /* 0x0000e200ff027b82 */ /* 0x000e620000000a00 */
[C---:B------:R-:W-:Y:S01]  /*0250*/  ISETP.NE.AND P0, PT, R7.reuse, RZ, PT ;  /* 0x000000ff0700720c */ /* 0x040fe20003f05270 */
[----:B-1----:R-:W-:-:S05]  /*0260*/  IMAD.WIDE.U32 R2, R7, 0x4, R2 ;  /* 0x0000000407027825 */ /* 0x002fca00078e0002 */
[----:B0-----:R0:W-:Y:S07]  /*0270*/  STG.E desc[UR6][R2.64+0x4], R5 ;  /* 0x0000040502007986 */ /* 0x0011ee000c101906 */
[----:B------:R-:W-:Y:S05]  /*0280*/  @P0 EXIT ;  /* 0x000000000000094d */ /* 0x000fea0003800000 */
[----:B0-----:R-:W0:Y:S02]  /*0290*/  LDC.64 R2, c[0x0][0x388] ;  /* 0x0000e200ff027b82 */ /* 0x001e240000000a00 */
[----:B0-----:R-:W-:Y:S01]  /*02a0*/  STG.E desc[UR6][R2.64], RZ ;  /* 0x000000ff02007986 */ /* 0x001fe2000c101906 */
[----:B------:R-:W-:Y:S05]  /*02b0*/  EXIT ;  /* 0x000000000000794d */ /* 0x000fea0003800000 */
.L_x_2:
[----:B------:R-:W-:-:S00]  /*02c0*/  BRA `(.L_x_2) ;  /* 0xfffffffc00fc7947 */ /* 0x000fc0000383ffff */
[----:B------:R-:W-:-:S00]  /*02d0*/  NOP ;  /* 0x0000000000007918 */ /* 0x000fc00000000000 */
        /* <DEDUP_REMOVED lines=10> */
.L_x_4:


//--------------------- .text.count_tokens_per_expert_kernel --------------------------
	.section	.text.count_tokens_per_expert_kernel,"ax",@progbits
	.align	128
        .global         count_tokens_per_expert_kernel
        .type           count_tokens_per_expert_kernel,@function
        .size           count_tokens_per_expert_kernel,(.L_x_5 - count_tokens_per_expert_kernel)
        .other          count_tokens_per_expert_kernel,@"STO_CUDA_ENTRY STV_DEFAULT"
count_tokens_per_expert_kernel:
.text.count_tokens_per_expert_kernel:
[----:B------:R-:W-:Y:S01]  /*0000*/  LDC R1, c[0x0][0x37c] ;  /* 0x0000df00ff017b82 */ /* 0x000fe20000000800 */
[----:B------:R-:W0:Y:S07]  /*0010*/  S2R R0, SR_TID.X ;  /* 0x0000000000007919 */ /* 0x000e2e0000002100 */
[----:B------:R-:W0:Y:S01]  /*0020*/  S2UR UR4, SR_CTAID.X ;  /* 0x00000000000479c3 */ /* 0x000e220000002500 */
[----:B------:R-:W1:Y:S07]  /*0030*/  LDCU UR5, c[0x0][0x390] ;  /* 0x00007200ff0577ac */ /* 0x000e6e0008000800 */
[----:B------:R-:W0:Y:S02]  /*0040*/  LDC R5, c[0x0][0x360] ;  /* 0x0000d800ff057b82 */ /* 0x000e240000000800 */
[----:B0-----:R-:W-:-:S05]  /*0050*/  IMAD R5, R5, UR4, R0 ;  /* 0x0000000405057c24 */ /* 0x001fca000f8e0200 */
[----:B-1----:R-:W-:-:S13]  /*0060*/  ISETP.GE.AND P0, PT, R5, UR5, PT ;  /* 0x0000000505007c0c */ /* 0x002fda000bf06270 */
[----:B------:R-:W-:Y:S05]  /*0070*/  @P0 EXIT ;  /* 0x000000000000094d */ /* 0x000fea0003800000 */
[----:B------:R-:W0:Y:S01]  /*0080*/  LDC.64 R2, c[0x0][0x380] ;  /* 0x0000e000ff027b82 */ /* 0x000e220000000a00 */
[----:B------:R-:W1:Y:S01]  /*0090*/  LDCU.64 UR4, c[0x0][0x358] ;  /* 0x00006b00ff0477ac */ /* 0x000e620008000a00 */
[----:B0-----:R-:W-:-:S06]  /*00a0*/  IMAD.WIDE R2, R5, 0x4, R2 ;  /* 0x0000000405027825 */ /* 0x001fcc00078e0202 */
[----:B------:R-:W0:Y:S01]  /*00b0*/  LDC.64 R4, c[0x0][0x388] ;  /* 0x0000e200ff047b82 */ /* 0x000e220000000a00 */
[----:B-1----:R-:W0:Y:S01]  /*00c0*/  LDG.E R3, desc[UR4][R2.64] ;  /* 0x0000000402037981 */ /* 0x002e22000c1e1900 */
[----:B------:R-:W-:Y:S02]  /*00d0*/  HFMA2 R7, -RZ, RZ, 0, 5.9604644775390625e-08 ;  /* 0x00000001ff077431 */ /* 0x000fe400000001ff */
[----:B0-----:R-:W-:-:S05]  /*00e0*/  IMAD.WIDE R4, R3, 0x4, R4 ;  /* 0x0000000403047825 */ /* 0x001fca00078e0204 */
[----:B------:R-:W-:Y:S01]  /*00f0*/  REDG.E.ADD.STRONG.GPU desc[UR4][R4.64], R7 ;  /* 0x000000070400798e */ /* 0x000fe2000c12e104 */
[----:B------:R-:W-:Y:S05]  /*0100*/  EXIT ;  /* 0x000000000000794d */ /* 0x000fea0003800000 */
.L_x_3:
        /* <DEDUP_REMOVED lines=15> */
.L_x_5:


//--------------------- .nv.shared.expert_prefix_sum_kernel --------------------------
	.section	.nv.shared.expert_prefix_sum_kernel,"aw",@nobits
	.sectionflags	@""
	.align	16
	.zero		1024


//--------------------- .nv.shared.reserved.0     --------------------------
	.section	.nv.shared.reserved.0,"aw",@nobits
	.weak		__nv_reservedSMEM_offset_0_alias
	.size		__nv_reservedSMEM_offset_0_alias, 0, 64
	.other		__nv_reservedSMEM_offset_0_alias,@"STO_CUDA_RESERVED_SHARED STV_DEFAULT"
__nv_reservedSMEM_offset_0_alias:
	.zero		0
	.zero		64


//--------------------- .nv.shared.count_tokens_per_expert_kernel --------------------------
	.section	.nv.shared.count_tokens_per_expert_kernel,"aw",@nobits
	.sectionflags	@""
	.align	16
	.zero		1024


//--------------------- .nv.constant0.expert_prefix_sum_kernel --------------------------
	.section	.nv.constant0.expert_prefix_sum_kernel,"a",@progbits
	.sectionflags	@""
	.align	4
.nv.constant0.expert_prefix_sum_kernel:
	.zero		916


//--------------------- .nv.constant0.count_tokens_per_expert_kernel --------------------------
	.section	.nv.constant0.count_tokens_per_expert_kernel,"a",@progbits
	.sectionflags	@""
	.align	4
.nv.constant0.count_tokens_per_expert_kernel:
	.zero		916


//--------------------- SYMBOLS --------------------------

	.type		.nv.reservedSmem.offset0,@object
	.size		.nv.reservedSmem.offset0,0x4
	.type		.nv.reservedSmem.cap,@object
	.size		.nv.reservedSmem.cap,0x4
